//
// Generated by NVIDIA NVVM Compiler
//
// Compiler Build ID: CL-36424714
// Cuda compilation tools, release 13.0, V13.0.88
// Based on NVVM 20.0.0
//

.version 9.0
.target sm_100
.address_size 64

	// .globl	_Z12sgemm_kerneliiiPfS_S_

.visible .entry _Z12sgemm_kerneliiiPfS_S_(
	.param .u32 _Z12sgemm_kerneliiiPfS_S__param_0,
	.param .u32 _Z12sgemm_kerneliiiPfS_S__param_1,
	.param .u32 _Z12sgemm_kerneliiiPfS_S__param_2,
	.param .u64 .ptr .align 1 _Z12sgemm_kerneliiiPfS_S__param_3,
	.param .u64 .ptr .align 1 _Z12sgemm_kerneliiiPfS_S__param_4,
	.param .u64 .ptr .align 1 _Z12sgemm_kerneliiiPfS_S__param_5
)
{
	.reg .pred 	%p<13>;
	.reg .b32 	%r<46>;
	.reg .b32 	%f<68>;
	.reg .b64 	%rd<40>;

	ld.param.u32 	%r22, [_Z12sgemm_kerneliiiPfS_S__param_0];
	ld.param.u32 	%r23, [_Z12sgemm_kerneliiiPfS_S__param_1];
	ld.param.u32 	%r21, [_Z12sgemm_kerneliiiPfS_S__param_2];
	ld.param.u64 	%rd5, [_Z12sgemm_kerneliiiPfS_S__param_3];
	ld.param.u64 	%rd6, [_Z12sgemm_kerneliiiPfS_S__param_4];
	ld.param.u64 	%rd4, [_Z12sgemm_kerneliiiPfS_S__param_5];
	cvta.to.global.u64 	%rd1, %rd6;
	cvta.to.global.u64 	%rd2, %rd5;
	mov.u32 	%r24, %ctaid.x;
	mov.u32 	%r25, %ntid.x;
	mov.u32 	%r26, %tid.x;
	mad.lo.s32 	%r1, %r24, %r25, %r26;
	mov.u32 	%r27, %ctaid.y;
	mov.u32 	%r28, %ntid.y;
	mov.u32 	%r29, %tid.y;
	mad.lo.s32 	%r30, %r27, %r28, %r29;
	setp.ge.s32 	%p1, %r1, %r22;
	setp.ge.s32 	%p2, %r30, %r23;
	or.pred  	%p3, %p1, %p2;
	@%p3 bra 	$L__BB0_14;
	setp.lt.s32 	%p4, %r21, 1;
	mov.f32 	%f67, 0f00000000;
	@%p4 bra 	$L__BB0_13;
	mul.lo.s32 	%r3, %r21, %r1;
	and.b32  	%r4, %r21, 7;
	setp.lt.u32 	%p5, %r21, 8;
	mov.f32 	%f67, 0f00000000;
	mov.b32 	%r44, 0;
	@%p5 bra 	$L__BB0_5;
	and.b32  	%r44, %r21, 2147483640;
	neg.s32 	%r42, %r44;
	shl.b32 	%r7, %r23, 3;
	add.s64 	%rd3, %rd2, 16;
	mov.f32 	%f67, 0f00000000;
	mul.wide.s32 	%rd11, %r23, 4;
	mov.u32 	%r40, %r3;
	mov.u32 	%r41, %r30;
$L__BB0_4:
	.pragma "nounroll";
	mul.wide.s32 	%rd7, %r40, 4;
	add.s64 	%rd8, %rd3, %rd7;
	ld.global.f32 	%f17, [%rd8+-16];
	mul.wide.s32 	%rd9, %r41, 4;
	add.s64 	%rd10, %rd1, %rd9;
	ld.global.f32 	%f18, [%rd10];
	fma.rn.f32 	%f19, %f17, %f18, %f67;
	ld.global.f32 	%f20, [%rd8+-12];
	add.s64 	%rd12, %rd10, %rd11;
	ld.global.f32 	%f21, [%rd12];
	fma.rn.f32 	%f22, %f20, %f21, %f19;
	ld.global.f32 	%f23, [%rd8+-8];
	add.s64 	%rd13, %rd12, %rd11;
	ld.global.f32 	%f24, [%rd13];
	fma.rn.f32 	%f25, %f23, %f24, %f22;
	ld.global.f32 	%f26, [%rd8+-4];
	add.s64 	%rd14, %rd13, %rd11;
	ld.global.f32 	%f27, [%rd14];
	fma.rn.f32 	%f28, %f26, %f27, %f25;
	ld.global.f32 	%f29, [%rd8];
	add.s64 	%rd15, %rd14, %rd11;
	ld.global.f32 	%f30, [%rd15];
	fma.rn.f32 	%f31, %f29, %f30, %f28;
	ld.global.f32 	%f32, [%rd8+4];
	add.s64 	%rd16, %rd15, %rd11;
	ld.global.f32 	%f33, [%rd16];
	fma.rn.f32 	%f34, %f32, %f33, %f31;
	ld.global.f32 	%f35, [%rd8+8];
	add.s64 	%rd17, %rd16, %rd11;
	ld.global.f32 	%f36, [%rd17];
	fma.rn.f32 	%f37, %f35, %f36, %f34;
	ld.global.f32 	%f38, [%rd8+12];
	add.s64 	%rd18, %rd17, %rd11;
	ld.global.f32 	%f39, [%rd18];
	fma.rn.f32 	%f67, %f38, %f39, %f37;
	add.s32 	%r42, %r42, 8;
	add.s32 	%r41, %r41, %r7;
	add.s32 	%r40, %r40, 8;
	setp.ne.s32 	%p6, %r42, 0;
	@%p6 bra 	$L__BB0_4;
$L__BB0_5:
	setp.eq.s32 	%p7, %r4, 0;
	@%p7 bra 	$L__BB0_13;
	and.b32  	%r15, %r21, 3;
	setp.lt.u32 	%p8, %r4, 4;
	@%p8 bra 	$L__BB0_8;
	add.s32 	%r32, %r44, %r3;
	mul.wide.s32 	%rd19, %r32, 4;
	add.s64 	%rd20, %rd2, %rd19;
	ld.global.f32 	%f41, [%rd20];
	mad.lo.s32 	%r33, %r44, %r23, %r30;
	mul.wide.s32 	%rd21, %r33, 4;
	add.s64 	%rd22, %rd1, %rd21;
	ld.global.f32 	%f42, [%rd22];
	fma.rn.f32 	%f43, %f41, %f42, %f67;
	ld.global.f32 	%f44, [%rd20+4];
	mul.wide.s32 	%rd23, %r23, 4;
	add.s64 	%rd24, %rd22, %rd23;
	ld.global.f32 	%f45, [%rd24];
	fma.rn.f32 	%f46, %f44, %f45, %f43;
	ld.global.f32 	%f47, [%rd20+8];
	add.s64 	%rd25, %rd24, %rd23;
	ld.global.f32 	%f48, [%rd25];
	fma.rn.f32 	%f49, %f47, %f48, %f46;
	ld.global.f32 	%f50, [%rd20+12];
	add.s64 	%rd26, %rd25, %rd23;
	ld.global.f32 	%f51, [%rd26];
	fma.rn.f32 	%f67, %f50, %f51, %f49;
	add.s32 	%r44, %r44, 4;
$L__BB0_8:
	setp.eq.s32 	%p9, %r15, 0;
	@%p9 bra 	$L__BB0_13;
	setp.eq.s32 	%p10, %r15, 1;
	@%p10 bra 	$L__BB0_11;
	add.s32 	%r34, %r44, %r3;
	mul.wide.s32 	%rd27, %r34, 4;
	add.s64 	%rd28, %rd2, %rd27;
	ld.global.f32 	%f53, [%rd28];
	mad.lo.s32 	%r35, %r44, %r23, %r30;
	mul.wide.s32 	%rd29, %r35, 4;
	add.s64 	%rd30, %rd1, %rd29;
	ld.global.f32 	%f54, [%rd30];
	fma.rn.f32 	%f55, %f53, %f54, %f67;
	ld.global.f32 	%f56, [%rd28+4];
	mul.wide.s32 	%rd31, %r23, 4;
	add.s64 	%rd32, %rd30, %rd31;
	ld.global.f32 	%f57, [%rd32];
	fma.rn.f32 	%f67, %f56, %f57, %f55;
	add.s32 	%r44, %r44, 2;
$L__BB0_11:
	and.b32  	%r36, %r21, 1;
	setp.eq.b32 	%p11, %r36, 1;
	not.pred 	%p12, %p11;
	@%p12 bra 	$L__BB0_13;
	add.s32 	%r37, %r44, %r3;
	mul.wide.s32 	%rd33, %r37, 4;
	add.s64 	%rd34, %rd2, %rd33;
	ld.global.f32 	%f58, [%rd34];
	mad.lo.s32 	%r38, %r44, %r23, %r30;
	mul.wide.s32 	%rd35, %r38, 4;
	add.s64 	%rd36, %rd1, %rd35;
	ld.global.f32 	%f59, [%rd36];
	fma.rn.f32 	%f67, %f58, %f59, %f67;
$L__BB0_13:
	mad.lo.s32 	%r39, %r23, %r1, %r30;
	cvta.to.global.u64 	%rd37, %rd4;
	mul.wide.s32 	%rd38, %r39, 4;
	add.s64 	%rd39, %rd37, %rd38;
	st.global.f32 	[%rd39], %f67;
$L__BB0_14:
	ret;

}


// ===== COMPILED SASS (sm_100) =====

	.target	sm_100

	.elftype	@"ET_EXEC"


//--------------------- .note.nv.tkinfo           --------------------------
	.section	.note.nv.tkinfo,"",@"SHT_NOTE"
	.sectionflags	@"SHF_NOTE_NV_TKINFO"
	.tkinfo
        /*0018*/ 	.word	0x00000002
        /*0030*/ 	.string	""
        /*0030*/ 	.string	"ptxas"
        /*0030*/ 	.string	"Cuda compilation tools, release 13.0, V13.0.88"
        /*0030*/ 	.string	"Build cuda_13.0.r13.0/compiler.36424714_0"
        /*0030*/ 	.string	"-arch sm_100 -m 64 "



//--------------------- .note.nv.cuinfo           --------------------------
	.section	.note.nv.cuinfo,"",@"SHT_NOTE"
	.sectionflags	@"SHF_NOTE_NV_CUINFO"
        /*0018*/ 	.short	0x0002
        /*001a*/ 	.short	0x0064
        /*001c*/ 	.short	0x0082
	.zero		2


//--------------------- .nv.info                  --------------------------
	.section	.nv.info,"",@"SHT_CUDA_INFO"
	.align	4


	//----- nvinfo : EIATTR_REGCOUNT
	.align		4
        /*0000*/ 	.byte	0x04, 0x2f
        /*0002*/ 	.short	(.L_1 - .L_0)
	.align		4
.L_0:
        /*0004*/ 	.word	index@(_Z12sgemm_kerneliiiPfS_S_)
        /*0008*/ 	.word	0x00000020


	//----- nvinfo : EIATTR_FRAME_SIZE
	.align		4
.L_1:
        /*000c*/ 	.byte	0x04, 0x11
        /*000e*/ 	.short	(.L_3 - .L_2)
	.align		4
.L_2:
        /*0010*/ 	.word	index@(_Z12sgemm_kerneliiiPfS_S_)
        /*0014*/ 	.word	0x00000000


	//----- nvinfo : EIATTR_MIN_STACK_SIZE
	.align		4
.L_3:
        /*0018*/ 	.byte	0x04, 0x12
        /*001a*/ 	.short	(.L_5 - .L_4)
	.align		4
.L_4:
        /*001c*/ 	.word	index@(_Z12sgemm_kerneliiiPfS_S_)
        /*0020*/ 	.word	0x00000000
.L_5:


//--------------------- .nv.compat                --------------------------
	.section	.nv.compat,"",@"SHT_CUDA_COMPAT_INFO"
	.align	4
        /*0000*/ 	.byte	0x02, 0x09, 0x00, 0x00, 0x02, 0x02, 0x01, 0x00, 0x02, 0x05, 0x05, 0x00, 0x03, 0x07, 0x01, 0x01
        /*0010*/ 	.byte	0x02, 0x03, 0x00, 0x00, 0x02, 0x06, 0x01, 0x00, 0x04, 0x0b, 0x08, 0x00, 0x09, 0x00, 0x00, 0x00
        /*0020*/ 	.byte	0x00, 0x00, 0x00, 0x00


//--------------------- .nv.info._Z12sgemm_kerneliiiPfS_S_ --------------------------
	.section	.nv.info._Z12sgemm_kerneliiiPfS_S_,"",@"SHT_CUDA_INFO"
	.sectionflags	@""
	.align	4


	//----- nvinfo : EIATTR_CUDA_API_VERSION
	.align		4
        /*0000*/ 	.byte	0x04, 0x37
        /*0002*/ 	.short	(.L_7 - .L_6)
.L_6:
        /*0004*/ 	.word	0x00000082


	//----- nvinfo : EIATTR_KPARAM_INFO
	.align		4
.L_7:
        /*0008*/ 	.byte	0x04, 0x17
        /*000a*/ 	.short	(.L_9 - .L_8)
.L_8:
        /*000c*/ 	.word	0x00000000
        /*0010*/ 	.short	0x0005
        /*0012*/ 	.short	0x0020
        /*0014*/ 	.byte	0x00, 0xf5, 0x21, 0x00


	//----- nvinfo : EIATTR_KPARAM_INFO
	.align		4
.L_9:
        /*0018*/ 	.byte	0x04, 0x17
        /*001a*/ 	.short	(.L_11 - .L_10)
.L_10:
        /*001c*/ 	.word	0x00000000
        /*0020*/ 	.short	0x0004
        /*0022*/ 	.short	0x0018
        /*0024*/ 	.byte	0x00, 0xf5, 0x21, 0x00


	//----- nvinfo : EIATTR_KPARAM_INFO
	.align		4
.L_11:
        /*0028*/ 	.byte	0x04, 0x17
        /*002a*/ 	.short	(.L_13 - .L_12)
.L_12:
        /*002c*/ 	.word	0x00000000
        /*0030*/ 	.short	0x0003
        /*0032*/ 	.short	0x0010
        /*0034*/ 	.byte	0x00, 0xf5, 0x21, 0x00


	//----- nvinfo : EIATTR_KPARAM_INFO
	.align		4
.L_13:
        /*0038*/ 	.byte	0x04, 0x17
        /*003a*/ 	.short	(.L_15 - .L_14)
.L_14:
        /*003c*/ 	.word	0x00000000
        /*0040*/ 	.short	0x0002
        /*0042*/ 	.short	0x0008
        /*0044*/ 	.byte	0x00, 0xf0, 0x11, 0x00


	//----- nvinfo : EIATTR_KPARAM_INFO
	.align		4
.L_15:
        /*0048*/ 	.byte	0x04, 0x17
        /*004a*/ 	.short	(.L_17 - .L_16)
.L_16:
        /*004c*/ 	.word	0x00000000
        /*0050*/ 	.short	0x0001
        /*0052*/ 	.short	0x0004
        /*0054*/ 	.byte	0x00, 0xf0, 0x11, 0x00


	//----- nvinfo : EIATTR_KPARAM_INFO
	.align		4
.L_17:
        /*0058*/ 	.byte	0x04, 0x17
        /*005a*/ 	.short	(.L_19 - .L_18)
.L_18:
        /*005c*/ 	.word	0x00000000
        /*0060*/ 	.short	0x0000
        /*0062*/ 	.short	0x0000
        /*0064*/ 	.byte	0x00, 0xf0, 0x11, 0x00


	//----- nvinfo : EIATTR_SPARSE_MMA_MASK
	.align		4
.L_19:
        /*0068*/ 	.byte	0x03, 0x50
        /*006a*/ 	.short	0x0000


	//----- nvinfo : EIATTR_MAXREG_COUNT
	.align		4
        /*006c*/ 	.byte	0x03, 0x1b
        /*006e*/ 	.short	0x00ff


	//----- nvinfo : EIATTR_MERCURY_ISA_VERSION
	.align		4
        /*0070*/ 	.byte	0x03, 0x5f
        /*0072*/ 	.short	0x0101


	//----- nvinfo : EIATTR_VRC_CTA_INIT_COUNT
	.align		4
        /*0074*/ 	.byte	0x02, 0x4a
	.zero		1
	.zero		1


	//----- nvinfo : EIATTR_EXIT_INSTR_OFFSETS
	.align		4
        /*0078*/ 	.byte	0x04, 0x1c
        /*007a*/ 	.short	(.L_21 - .L_20)


	//   ....[0]....
.L_20:
        /*007c*/ 	.word	0x000000c0


	//   ....[1]....
        /*0080*/ 	.word	0x00000840


	//----- nvinfo : EIATTR_CBANK_PARAM_SIZE
	.align		4
.L_21:
        /*0084*/ 	.byte	0x03, 0x19
        /*0086*/ 	.short	0x0028


	//----- nvinfo : EIATTR_PARAM_CBANK
	.align		4
        /*0088*/ 	.byte	0x04, 0x0a
        /*008a*/ 	.short	(.L_23 - .L_22)
	.align		4
.L_22:
        /*008c*/ 	.word	index@(.nv.constant0._Z12sgemm_kerneliiiPfS_S_)
        /*0090*/ 	.short	0x0380
        /*0092*/ 	.short	0x0028


	//----- nvinfo : EIATTR_SW_WAR
	.align		4
.L_23:
        /*0094*/ 	.byte	0x04, 0x36
        /*0096*/ 	.short	(.L_25 - .L_24)
.L_24:
        /*0098*/ 	.word	0x00000008
.L_25:


//--------------------- .nv.callgraph             --------------------------
	.section	.nv.callgraph,"",@"SHT_CUDA_CALLGRAPH"
	.align	4
	.sectionentsize	8
	.align		4
        /*0000*/ 	.word	0x00000000
	.align		4
        /*0004*/ 	.word	0xffffffff
	.align		4
        /*0008*/ 	.word	0x00000000
	.align		4
        /*000c*/ 	.word	0xfffffffe
	.align		4
        /*0010*/ 	.word	0x00000000
	.align		4
        /*0014*/ 	.word	0xfffffffd
	.align		4
        /*0018*/ 	.word	0x00000000
	.align		4
        /*001c*/ 	.word	0xfffffffc


//--------------------- .text._Z12sgemm_kerneliiiPfS_S_ --------------------------
	.section	.text._Z12sgemm_kerneliiiPfS_S_,"ax",@progbits
	.align	128
        .global         _Z12sgemm_kerneliiiPfS_S_
        .type           _Z12sgemm_kerneliiiPfS_S_,@function
        .size           _Z12sgemm_kerneliiiPfS_S_,(.L_x_5 - _Z12sgemm_kerneliiiPfS_S_)
        .other          _Z12sgemm_kerneliiiPfS_S_,@"STO_CUDA_ENTRY STV_DEFAULT"
_Z12sgemm_kerneliiiPfS_S_:
.text._Z12sgemm_kerneliiiPfS_S_:
[----:B------:R-:W-:Y:S01]  /*0000*/  LDC R1, c[0x0][0x37c] ;  /* 0x0000df00ff017b82 */ /* 0x000fe20000000800 */
[----:B------:R-:W0:Y:S07]  /*0010*/  S2R R7, SR_TID.Y ;  /* 0x0000000000077919 */ /* 0x000e2e0000002200 */
[----:B------:R-:W1:Y:S01]  /*0020*/  LDC R0, c[0x0][0x360] ;  /* 0x0000d800ff007b82 */ /* 0x000e620000000800 */
[----:B------:R-:W1:Y:S07]  /*0030*/  S2R R5, SR_TID.X ;  /* 0x0000000000057919 */ /* 0x000e6e0000002100 */
[----:B------:R-:W0:Y:S08]  /*0040*/  S2UR UR5, SR_CTAID.Y ;  /* 0x00000000000579c3 */ /* 0x000e300000002600 */
[----:B------:R-:W0:Y:S08]  /*0050*/  LDC R16, c[0x0][0x364] ;  /* 0x0000d900ff107b82 */ /* 0x000e300000000800 */
[----:B------:R-:W1:Y:S08]  /*0060*/  S2UR UR4, SR_CTAID.X ;  /* 0x00000000000479c3 */ /* 0x000e700000002500 */
[----:B------:R-:W2:Y:S01]  /*0070*/  LDC.64 R2, c[0x0][0x380] ;  /* 0x0000e000ff027b82 */ /* 0x000ea20000000a00 */
[----:B0-----:R-:W-:-:S02]  /*0080*/  IMAD R16, R16, UR5, R7 ;  /* 0x0000000510107c24 */ /* 0x001fc4000f8e0207 */
[----:B-1----:R-:W-:-:S03]  /*0090*/  IMAD R0, R0, UR4, R5 ;  /* 0x0000000400007c24 */ /* 0x002fc6000f8e0205 */
[----:B--2---:R-:W-:-:S04]  /*00a0*/  ISETP.GE.AND P0, PT, R16, R3, PT ;  /* 0x000000031000720c */ /* 0x004fc80003f06270 */
[----:B------:R-:W-:-:S13]  /*00b0*/  ISETP.GE.OR P0, PT, R0, R2, P0 ;  /* 0x000000020000720c */ /* 0x000fda0000706670 */
[----:B------:R-:W-:Y:S05]  /*00c0*/  @P0 EXIT ;  /* 0x000000000000094d */ /* 0x000fea0003800000 */
[----:B------:R-:W0:Y:S01]  /*00d0*/  LDC R17, c[0x0][0x388] ;  /* 0x0000e200ff117b82 */ /* 0x000e220000000800 */
[----:B------:R-:W1:Y:S01]  /*00e0*/  LDCU.64 UR6, c[0x0][0x358] ;  /* 0x00006b00ff0677ac */ /* 0x000e620008000a00 */
[----:B------:R-:W-:Y:S01]  /*00f0*/  HFMA2 R26, -RZ, RZ, 0, 0 ;  /* 0x00000000ff1a7431 */ /* 0x000fe200000001ff */
[----:B0-----:R-:W-:-:S13]  /*0100*/  ISETP.GE.AND P0, PT, R17, 0x1, PT ;  /* 0x000000011100780c */ /* 0x001fda0003f06270 */
[----:B-1----:R-:W-:Y:S05]  /*0110*/  @!P0 BRA `(.L_x_0) ;  /* 0x0000000400b88947 */ /* 0x002fea0003800000 */
[C---:B------:R-:W-:Y:S01]  /*0120*/  ISETP.GE.U32.AND P1, PT, R17.reuse, 0x8, PT ;  /* 0x000000081100780c */ /* 0x040fe20003f26070 */
[----:B------:R-:W-:Y:S01]  /*0130*/  IMAD R18, R0, R17, RZ ;  /* 0x0000001100127224 */ /* 0x000fe200078e02ff */
[----:B------:R-:W-:Y:S02]  /*0140*/  LOP3.LUT R25, R17, 0x7, RZ, 0xc0, !PT ;  /* 0x0000000711197812 */ /* 0x000fe400078ec0ff */
[----:B------:R-:W-:Y:S02]  /*0150*/  MOV R26, RZ ;  /* 0x000000ff001a7202 */ /* 0x000fe40000000f00 */
[----:B------:R-:W-:Y:S02]  /*0160*/  ISETP.NE.AND P0, PT, R25, RZ, PT ;  /* 0x000000ff1900720c */ /* 0x000fe40003f05270 */
[----:B------:R-:W-:-:S05]  /*0170*/  MOV R19, RZ ;  /* 0x000000ff00137202 */ /* 0x000fca0000000f00 */
[----:B------:R-:W-:Y:S06]  /*0180*/  @!P1 BRA `(.L_x_1) ;  /* 0x0000000000c49947 */ /* 0x000fec0003800000 */
[----:B------:R-:W0:Y:S01]  /*0190*/  LDCU.64 UR4, c[0x0][0x390] ;  /* 0x00007200ff0477ac */ /* 0x000e220008000a00 */
[----:B------:R-:W-:Y:S02]  /*01a0*/  LOP3.LUT R19, R17, 0x7ffffff8, RZ, 0xc0, !PT ;  /* 0x7ffffff811137812 */ /* 0x000fe400078ec0ff */
[----:B------:R-:W-:Y:S02]  /*01b0*/  MOV R26, RZ ;  /* 0x000000ff001a7202 */ /* 0x000fe40000000f00 */
[----:B------:R-:W-:Y:S02]  /*01c0*/  MOV R2, R18 ;  /* 0x0000001200027202 */ /* 0x000fe40000000f00 */
[----:B------:R-:W-:Y:S02]  /*01d0*/  MOV R22, R16 ;  /* 0x0000001000167202 */ /* 0x000fe40000000f00 */
[----:B------:R-:W-:Y:S01]  /*01e0*/  IADD3 R20, PT, PT, -R19, RZ, RZ ;  /* 0x000000ff13147210 */ /* 0x000fe20007ffe1ff */
[----:B0-----:R-:W-:-:S04]  /*01f0*/  UIADD3 UR4, UP0, UPT, UR4, 0x10, URZ ;  /* 0x0000001004047890 */ /* 0x001fc8000ff1e0ff */
[----:B------:R-:W-:-:S12]  /*0200*/  UIADD3.X UR5, UPT, UPT, URZ, UR5, URZ, UP0, !UPT ;  /* 0x00000005ff057290 */ /* 0x000fd800087fe4ff */
.L_x_2:
[----:B------:R-:W0:Y:S01]  /*0210*/  LDC.64 R14, c[0x0][0x398] ;  /* 0x0000e600ff0e7b82 */ /* 0x000e220000000a00 */
[----:B------:R-:W-:Y:S02]  /*0220*/  MOV R4, UR4 ;  /* 0x0000000400047c02 */ /* 0x000fe40008000f00 */
[----:B------:R-:W-:-:S03]  /*0230*/  MOV R5, UR5 ;  /* 0x0000000500057c02 */ /* 0x000fc60008000f00 */
[----:B------:R-:W-:-:S05]  /*0240*/  IMAD.WIDE R4, R2, 0x4, R4 ;  /* 0x0000000402047825 */ /* 0x000fca00078e0204 */
[----:B------:R-:W2:Y:S04]  /*0250*/  LDG.E R21, desc[UR6][R4.64+-0x10] ;  /* 0xfffff00604157981 */ /* 0x000ea8000c1e1900 */
[----:B------:R-:W3:Y:S04]  /*0260*/  LDG.E R23, desc[UR6][R4.64+-0xc] ;  /* 0xfffff40604177981 */ /* 0x000ee8000c1e1900 */
[----:B------:R-:W4:Y:S01]  /*0270*/  LDG.E R29, desc[UR6][R4.64+-0x8] ;  /* 0xfffff806041d7981 */ /* 0x000f22000c1e1900 */
[----:B0-----:R-:W-:-:S05]  /*0280*/  IMAD.WIDE R14, R22, 0x4, R14 ;  /* 0x00000004160e7825 */ /* 0x001fca00078e020e */
[----:B------:R0:W2:Y:S01]  /*0290*/  LDG.E R24, desc[UR6][R14.64] ;  /* 0x000000060e187981 */ /* 0x0000a2000c1e1900 */
[----:B------:R-:W-:-:S04]  /*02a0*/  IMAD.WIDE R12, R3, 0x4, R14 ;  /* 0x00000004030c7825 */ /* 0x000fc800078e020e */
[C---:B------:R-:W-:Y:S02]  /*02b0*/  IMAD.WIDE R6, R3.reuse, 0x4, R12 ;  /* 0x0000000403067825 */ /* 0x040fe400078e020c */
[----:B------:R-:W3:Y:S02]  /*02c0*/  LDG.E R12, desc[UR6][R12.64] ;  /* 0x000000060c0c7981 */ /* 0x000ee4000c1e1900 */
[C---:B------:R-:W-:Y:S02]  /*02d0*/  IMAD.WIDE R8, R3.reuse, 0x4, R6 ;  /* 0x0000000403087825 */ /* 0x040fe400078e0206 */
[----:B------:R1:W4:Y:S02]  /*02e0*/  LDG.E R28, desc[UR6][R6.64] ;  /* 0x00000006061c7981 */ /* 0x000324000c1e1900 */
[C---:B------:R-:W-:Y:S02]  /*02f0*/  IMAD.WIDE R10, R3.reuse, 0x4, R8 ;  /* 0x00000004030a7825 */ /* 0x040fe400078e0208 */
[----:B------:R-:W5:Y:S02]  /*0300*/  LDG.E R8, desc[UR6][R8.64] ;  /* 0x0000000608087981 */ /* 0x000f64000c1e1900 */
[----:B0-----:R-:W-:-:S05]  /*0310*/  IMAD.WIDE R14, R3, 0x4, R10 ;  /* 0x00000004030e7825 */ /* 0x001fca00078e020a */
[----:B------:R-:W5:Y:S04]  /*0320*/  LDG.E R13, desc[UR6][R14.64] ;  /* 0x000000060e0d7981 */ /* 0x000f68000c1e1900 */
[----:B------:R-:W5:Y:S04]  /*0330*/  LDG.E R9, desc[UR6][R10.64] ;  /* 0x000000060a097981 */ /* 0x000f68000c1e1900 */
[----:B------:R-:W5:Y:S04]  /*0340*/  LDG.E R11, desc[UR6][R4.64+-0x4] ;  /* 0xfffffc06040b7981 */ /* 0x000f68000c1e1900 */
[----:B------:R-:W5:Y:S01]  /*0350*/  LDG.E R10, desc[UR6][R4.64+0x8] ;  /* 0x00000806040a7981 */ /* 0x000f62000c1e1900 */
[----:B--2---:R-:W-:Y:S01]  /*0360*/  FFMA R24, R21, R24, R26 ;  /* 0x0000001815187223 */ /* 0x004fe2000000001a */
[----:B------:R-:W-:-:S02]  /*0370*/  IMAD.WIDE R26, R3, 0x4, R14 ;  /* 0x00000004031a7825 */ /* 0x000fc400078e020e */
[----:B------:R-:W2:Y:S04]  /*0380*/  LDG.E R21, desc[UR6][R4.64] ;  /* 0x0000000604157981 */ /* 0x000ea8000c1e1900 */
[----:B------:R-:W2:Y:S01]  /*0390*/  LDG.E R14, desc[UR6][R4.64+0x4] ;  /* 0x00000406040e7981 */ /* 0x000ea2000c1e1900 */
[----:B-1----:R-:W-:-:S03]  /*03a0*/  IMAD.WIDE R6, R3, 0x4, R26 ;  /* 0x0000000403067825 */ /* 0x002fc600078e021a */
[----:B------:R-:W2:Y:S04]  /*03b0*/  LDG.E R15, desc[UR6][R4.64+0xc] ;  /* 0x00000c06040f7981 */ /* 0x000ea8000c1e1900 */
[----:B------:R-:W2:Y:S04]  /*03c0*/  LDG.E R6, desc[UR6][R6.64] ;  /* 0x0000000606067981 */ /* 0x000ea8000c1e1900 */
[----:B------:R-:W2:Y:S01]  /*03d0*/  LDG.E R5, desc[UR6][R26.64] ;  /* 0x000000061a057981 */ /* 0x000ea2000c1e1900 */
[----:B---3--:R-:W-:Y:S01]  /*03e0*/  FFMA R12, R23, R12, R24 ;  /* 0x0000000c170c7223 */ /* 0x008fe20000000018 */
[----:B------:R-:W-:-:S03]  /*03f0*/  IADD3 R20, PT, PT, R20, 0x8, RZ ;  /* 0x0000000814147810 */ /* 0x000fc60007ffe0ff */
[----:B----4-:R-:W-:Y:S01]  /*0400*/  FFMA R12, R29, R28, R12 ;  /* 0x0000001c1d0c7223 */ /* 0x010fe2000000000c */
[----:B------:R-:W-:Y:S02]  /*0410*/  ISETP.NE.AND P1, PT, R20, RZ, PT ;  /* 0x000000ff1400720c */ /* 0x000fe40003f25270 */
[----:B------:R-:W-:Y:S01]  /*0420*/  LEA R22, R3, R22, 0x3 ;  /* 0x0000001603167211 */ /* 0x000fe200078e18ff */
[----:B-----5:R-:W-:Y:S01]  /*0430*/  FFMA R8, R11, R8, R12 ;  /* 0x000000080b087223 */ /* 0x020fe2000000000c */
[----:B------:R-:W-:-:S03]  /*0440*/  IADD3 R2, PT, PT, R2, 0x8, RZ ;  /* 0x0000000802027810 */ /* 0x000fc60007ffe0ff */
[----:B--2---:R-:W-:-:S04]  /*0450*/  FFMA R9, R21, R9, R8 ;  /* 0x0000000915097223 */ /* 0x004fc80000000008 */
[----:B------:R-:W-:-:S04]  /*0460*/  FFMA R9, R14, R13, R9 ;  /* 0x0000000d0e097223 */ /* 0x000fc80000000009 */
[----:B------:R-:W-:-:S04]  /*0470*/  FFMA R10, R10, R5, R9 ;  /* 0x000000050a0a7223 */ /* 0x000fc80000000009 */
[----:B------:R-:W-:Y:S01]  /*0480*/  FFMA R26, R15, R6, R10 ;  /* 0x000000060f1a7223 */ /* 0x000fe2000000000a */
[----:B------:R-:W-:Y:S06]  /*0490*/  @P1 BRA `(.L_x_2) ;  /* 0xfffffffc005c1947 */ /* 0x000fec000383ffff */
.L_x_1:
[----:B------:R-:W-:Y:S05]  /*04a0*/  @!P0 BRA `(.L_x_0) ;  /* 0x0000000000d48947 */ /* 0x000fea0003800000 */
[----:B------:R-:W-:Y:S02]  /*04b0*/  ISETP.GE.U32.AND P0, PT, R25, 0x4, PT ;  /* 0x000000041900780c */ /* 0x000fe40003f06070 */
[----:B------:R-:W-:-:S04]  /*04c0*/  LOP3.LUT R2, R17, 0x3, RZ, 0xc0, !PT ;  /* 0x0000000311027812 */ /* 0x000fc800078ec0ff */
[----:B------:R-:W-:-:S07]  /*04d0*/  ISETP.NE.AND P1, PT, R2, RZ, PT ;  /* 0x000000ff0200720c */ /* 0x000fce0003f25270 */
[----:B------:R-:W-:Y:S06]  /*04e0*/  @!P0 BRA `(.L_x_3) ;  /* 0x0000000000588947 */ /* 0x000fec0003800000 */
[----:B------:R-:W0:Y:S01]  /*04f0*/  LDC.64 R10, c[0x0][0x398] ;  /* 0x0000e600ff0a7b82 */ /* 0x000e220000000a00 */
[----:B------:R-:W-:Y:S01]  /*0500*/  IMAD R9, R19, R3, R16 ;  /* 0x0000000313097224 */ /* 0x000fe200078e0210 */
[----:B------:R-:W-:-:S06]  /*0510*/  IADD3 R7, PT, PT, R18, R19, RZ ;  /* 0x0000001312077210 */ /* 0x000fcc0007ffe0ff */
[----:B------:R-:W1:Y:S01]  /*0520*/  LDC.64 R4, c[0x0][0x390] ;  /* 0x0000e400ff047b82 */ /* 0x000e620000000a00 */
[----:B0-----:R-:W-:-:S04]  /*0530*/  IMAD.WIDE R10, R9, 0x4, R10 ;  /* 0x00000004090a7825 */ /* 0x001fc800078e020a */
[----:B------:R-:W-:Y:S02]  /*0540*/  IMAD.WIDE R12, R3, 0x4, R10 ;  /* 0x00000004030c7825 */ /* 0x000fe400078e020a */
[----:B------:R-:W2:Y:S02]  /*0550*/  LDG.E R10, desc[UR6][R10.64] ;  /* 0x000000060a0a7981 */ /* 0x000ea4000c1e1900 */
[----:B-1----:R-:W-:-:S04]  /*0560*/  IMAD.WIDE R4, R7, 0x4, R4 ;  /* 0x0000000407047825 */ /* 0x002fc800078e0204 */
[C---:B------:R-:W-:Y:S01]  /*0570*/  IMAD.WIDE R6, R3.reuse, 0x4, R12 ;  /* 0x0000000403067825 */ /* 0x040fe200078e020c */
[----:B------:R-:W2:Y:S04]  /*0580*/  LDG.E R15, desc[UR6][R4.64] ;  /* 0x00000006040f7981 */ /* 0x000ea8000c1e1900 */
[----:B------:R-:W3:Y:S01]  /*0590*/  LDG.E R12, desc[UR6][R12.64] ;  /* 0x000000060c0c7981 */ /* 0x000ee2000c1e1900 */
[----:B------:R-:W-:-:S03]  /*05a0*/  IMAD.WIDE R8, R3, 0x4, R6 ;  /* 0x0000000403087825 */ /* 0x000fc600078e0206 */
[----:B------:R-:W3:Y:S04]  /*05b0*/  LDG.E R14, desc[UR6][R4.64+0x4] ;  /* 0x00000406040e7981 */ /* 0x000ee8000c1e1900 */
[----:B------:R-:W4:Y:S04]  /*05c0*/  LDG.E R20, desc[UR6][R6.64] ;  /* 0x0000000606147981 */ /* 0x000f28000c1e1900 */
[----:B------:R-:W4:Y:S04]  /*05d0*/  LDG.E R21, desc[UR6][R4.64+0x8] ;  /* 0x0000080604157981 */ /* 0x000f28000c1e1900 */
[----:B------:R-:W5:Y:S04]  /*05e0*/  LDG.E R23, desc[UR6][R4.64+0xc] ;  /* 0x00000c0604177981 */ /* 0x000f68000c1e1900 */
[----:B------:R-:W5:Y:S01]  /*05f0*/  LDG.E R8, desc[UR6][R8.64] ;  /* 0x0000000608087981 */ /* 0x000f62000c1e1900 */
[----:B------:R-:W-:Y:S01]  /*0600*/  IADD3 R19, PT, PT, R19, 0x4, RZ ;  /* 0x0000000413137810 */ /* 0x000fe20007ffe0ff */
[----:B--2---:R-:W-:-:S04]  /*0610*/  FFMA R15, R15, R10, R26 ;  /* 0x0000000a0f0f7223 */ /* 0x004fc8000000001a */
[----:B---3--:R-:W-:-:S04]  /*0620*/  FFMA R14, R14, R12, R15 ;  /* 0x0000000c0e0e7223 */ /* 0x008fc8000000000f */
[----:B----4-:R-:W-:-:S04]  /*0630*/  FFMA R14, R21, R20, R14 ;  /* 0x00000014150e7223 */ /* 0x010fc8000000000e */
[----:B-----5:R-:W-:-:S07]  /*0640*/  FFMA R26, R23, R8, R14 ;  /* 0x00000008171a7223 */ /* 0x020fce000000000e */
.L_x_3:
[----:B------:R-:W-:Y:S05]  /*0650*/  @!P1 BRA `(.L_x_0) ;  /* 0x0000000000689947 */ /* 0x000fea0003800000 */
[----:B------:R-:W0:Y:S01]  /*0660*/  LDC.64 R10, c[0x0][0x398] ;  /* 0x0000e600ff0a7b82 */ /* 0x000e220000000a00 */
[----:B------:R-:W-:Y:S02]  /*0670*/  ISETP.NE.AND P0, PT, R2, 0x1, PT ;  /* 0x000000010200780c */ /* 0x000fe40003f05270 */
[----:B------:R-:W-:-:S04]  /*0680*/  LOP3.LUT R17, R17, 0x1, RZ, 0xc0, !PT ;  /* 0x0000000111117812 */ /* 0x000fc800078ec0ff */
[----:B------:R-:W-:Y:S01]  /*0690*/  ISETP.NE.U32.AND P1, PT, R17, 0x1, PT ;  /* 0x000000011100780c */ /* 0x000fe20003f25070 */
[----:B------:R-:W1:Y:S06]  /*06a0*/  LDC.64 R8, c[0x0][0x390] ;  /* 0x0000e400ff087b82 */ /* 0x000e6c0000000a00 */
[C---:B------:R-:W-:Y:S01]  /*06b0*/  @P0 IMAD R15, R19.reuse, R3, R16 ;  /* 0x00000003130f0224 */ /* 0x040fe200078e0210 */
[----:B------:R-:W-:Y:S01]  /*06c0*/  @P0 IADD3 R13, PT, PT, R18, R19, RZ ;  /* 0x00000013120d0210 */ /* 0x000fe20007ffe0ff */
[----:B------:R-:W2:Y:S01]  /*06d0*/  LDC.64 R6, c[0x0][0x390] ;  /* 0x0000e400ff067b82 */ /* 0x000ea20000000a00 */
[----:B------:R-:W-:-:S07]  /*06e0*/  @P0 IADD3 R19, PT, PT, R19, 0x2, RZ ;  /* 0x0000000213130810 */ /* 0x000fce0007ffe0ff */
[----:B------:R-:W3:Y:S01]  /*06f0*/  LDC.64 R4, c[0x0][0x398] ;  /* 0x0000e600ff047b82 */ /* 0x000ee20000000a00 */
[----:B0-----:R-:W-:Y:S01]  /*0700*/  @P0 IMAD.WIDE R10, R15, 0x4, R10 ;  /* 0x000000040f0a0825 */ /* 0x001fe200078e020a */
[----:B------:R-:W-:-:S03]  /*0710*/  @!P1 IADD3 R15, PT, PT, R18, R19, RZ ;  /* 0x00000013120f9210 */ /* 0x000fc60007ffe0ff */
[----:B------:R-:W-:Y:S01]  /*0720*/  @!P1 IMAD R19, R19, R3, R16 ;  /* 0x0000000313139224 */ /* 0x000fe200078e0210 */
[----:B------:R-:W4:Y:S01]  /*0730*/  @P0 LDG.E R2, desc[UR6][R10.64] ;  /* 0x000000060a020981 */ /* 0x000f22000c1e1900 */
[----:B-1----:R-:W-:-:S04]  /*0740*/  @P0 IMAD.WIDE R8, R13, 0x4, R8 ;  /* 0x000000040d080825 */ /* 0x002fc800078e0208 */
[----:B------:R-:W-:Y:S01]  /*0750*/  @P0 IMAD.WIDE R12, R3, 0x4, R10 ;  /* 0x00000004030c0825 */ /* 0x000fe200078e020a */
[----:B------:R-:W4:Y:S03]  /*0760*/  @P0 LDG.E R17, desc[UR6][R8.64] ;  /* 0x0000000608110981 */ /* 0x000f26000c1e1900 */
[----:B--2---:R-:W-:Y:S01]  /*0770*/  @!P1 IMAD.WIDE R6, R15, 0x4, R6 ;  /* 0x000000040f069825 */ /* 0x004fe200078e0206 */
[----:B------:R-:W2:Y:S04]  /*0780*/  @P0 LDG.E R21, desc[UR6][R8.64+0x4] ;  /* 0x0000040608150981 */ /* 0x000ea8000c1e1900 */
[----:B------:R-:W2:Y:S01]  /*0790*/  @P0 LDG.E R12, desc[UR6][R12.64] ;  /* 0x000000060c0c0981 */ /* 0x000ea2000c1e1900 */
[----:B---3--:R-:W-:-:S03]  /*07a0*/  @!P1 IMAD.WIDE R4, R19, 0x4, R4 ;  /* 0x0000000413049825 */ /* 0x008fc600078e0204 */
[----:B------:R-:W3:Y:S04]  /*07b0*/  @!P1 LDG.E R7, desc[UR6][R6.64] ;  /* 0x0000000606079981 */ /* 0x000ee8000c1e1900 */
[----:B------:R-:W3:Y:S01]  /*07c0*/  @!P1 LDG.E R4, desc[UR6][R4.64] ;  /* 0x0000000604049981 */ /* 0x000ee2000c1e1900 */
[----:B----4-:R-:W-:-:S04]  /*07d0*/  @P0 FFMA R2, R17, R2, R26 ;  /* 0x0000000211020223 */ /* 0x010fc8000000001a */
[----:B--2---:R-:W-:-:S04]  /*07e0*/  @P0 FFMA R26, R21, R12, R2 ;  /* 0x0000000c151a0223 */ /* 0x004fc80000000002 */
[----:B---3--:R-:W-:-:S07]  /*07f0*/  @!P1 FFMA R26, R7, R4, R26 ;  /* 0x00000004071a9223 */ /* 0x008fce000000001a */
.L_x_0:
[----:B------:R-:W0:Y:S01]  /*0800*/  LDC.64 R4, c[0x0][0x3a0] ;  /* 0x0000e800ff047b82 */ /* 0x000e220000000a00 */
[----:B------:R-:W-:-:S04]  /*0810*/  IMAD R3, R0, R3, R16 ;  /* 0x0000000300037224 */ /* 0x000fc800078e0210 */
[----:B0-----:R-:W-:-:S05]  /*0820*/  IMAD.WIDE R2, R3, 0x4, R4 ;  /* 0x0000000403027825 */ /* 0x001fca00078e0204 */
[----:B------:R-:W-:Y:S01]  /*0830*/  STG.E desc[UR6][R2.64], R26 ;  /* 0x0000001a02007986 */ /* 0x000fe2000c101906 */
[----:B------:R-:W-:Y:S05]  /*0840*/  EXIT ;  /* 0x000000000000794d */ /* 0x000fea0003800000 */
.L_x_4:
[----:B------:R-:W-:-:S00]  /*0850*/  BRA `(.L_x_4) ;  /* 0xfffffffc00fc7947 */ /* 0x000fc0000383ffff */
[----:B------:R-:W-:-:S00]  /*0860*/  NOP ;  /* 0x0000000000007918 */ /* 0x000fc00000000000 */
        /* <DEDUP_REMOVED lines=9> */
.L_x_5:


//--------------------- .nv.shared.reserved.0     --------------------------
	.section	.nv.shared.reserved.0,"aw",@nobits
	.weak		__nv_reservedSMEM_offset_0_alias
	.size		__nv_reservedSMEM_offset_0_alias, 0, 64
	.other		__nv_reservedSMEM_offset_0_alias,@"STO_CUDA_RESERVED_SHARED STV_DEFAULT"
__nv_reservedSMEM_offset_0_alias:
	.zero		0
	.zero		64


//--------------------- .nv.constant0._Z12sgemm_kerneliiiPfS_S_ --------------------------
	.section	.nv.constant0._Z12sgemm_kerneliiiPfS_S_,"a",@progbits
	.sectionflags	@""
	.align	4
.nv.constant0._Z12sgemm_kerneliiiPfS_S_:
	.zero		936


//--------------------- SYMBOLS --------------------------

	.type		.nv.reservedSmem.offset0,@object
	.size		.nv.reservedSmem.offset0,0x4
